//
// Generated by NVIDIA NVVM Compiler
//
// Compiler Build ID: CL-36424714
// Cuda compilation tools, release 13.0, V13.0.88
// Based on NVVM 20.0.0
//

.version 9.0
.target sm_100
.address_size 64

	// .globl	_Z14helloworld_GPUv
.extern .func  (.param .b32 func_retval0) vprintf
(
	.param .b64 vprintf_param_0,
	.param .b64 vprintf_param_1
)
;
.global .align 1 .b8 $str[14] = {72, 101, 108, 108, 111, 32, 119, 111, 114, 108, 100, 33, 10};

.visible .entry _Z14helloworld_GPUv()
{
	.reg .b32 	%r<3>;
	.reg .b64 	%rd<3>;

	mov.u64 	%rd1, $str;
	cvta.global.u64 	%rd2, %rd1;
	{ // callseq 0, 0
	.param .b64 param0;
	st.param.b64 	[param0], %rd2;
	.param .b64 param1;
	st.param.b64 	[param1], 0;
	.param .b32 retval0;
	call.uni (retval0), 
	vprintf, 
	(
	param0, 
	param1
	);
	ld.param.b32 	%r1, [retval0];
	} // callseq 0
	ret;

}


// ===== COMPILED SASS (sm_100) =====

	.target	sm_100

	.elftype	@"ET_EXEC"


//--------------------- .note.nv.tkinfo           --------------------------
	.section	.note.nv.tkinfo,"",@"SHT_NOTE"
	.sectionflags	@"SHF_NOTE_NV_TKINFO"
	.tkinfo
        /*0018*/ 	.word	0x00000002
        /*0030*/ 	.string	""
        /*0030*/ 	.string	"ptxas"
        /*0030*/ 	.string	"Cuda compilation tools, release 13.0, V13.0.88"
        /*0030*/ 	.string	"Build cuda_13.0.r13.0/compiler.36424714_0"
        /*0030*/ 	.string	"-arch sm_100 -m 64 "



//--------------------- .note.nv.cuinfo           --------------------------
	.section	.note.nv.cuinfo,"",@"SHT_NOTE"
	.sectionflags	@"SHF_NOTE_NV_CUINFO"
        /*0018*/ 	.short	0x0002
        /*001a*/ 	.short	0x0064
        /*001c*/ 	.short	0x0082
	.zero		2


//--------------------- .nv.info                  --------------------------
	.section	.nv.info,"",@"SHT_CUDA_INFO"
	.align	4


	//----- nvinfo : EIATTR_REGCOUNT
	.align		4
        /*0000*/ 	.byte	0x04, 0x2f
        /*0002*/ 	.short	(.L_2 - .L_1)
	.align		4
.L_1:
        /*0004*/ 	.word	index@(_Z14helloworld_GPUv)
        /*0008*/ 	.word	0x00000018


	//----- nvinfo : EIATTR_FRAME_SIZE
	.align		4
.L_2:
        /*000c*/ 	.byte	0x04, 0x11
        /*000e*/ 	.short	(.L_4 - .L_3)
	.align		4
.L_3:
        /*0010*/ 	.word	index@(_Z14helloworld_GPUv)
        /*0014*/ 	.word	0x00000000


	//----- nvinfo : EIATTR_MIN_STACK_SIZE
	.align		4
.L_4:
        /*0018*/ 	.byte	0x04, 0x12
        /*001a*/ 	.short	(.L_6 - .L_5)
	.align		4
.L_5:
        /*001c*/ 	.word	index@(_Z14helloworld_GPUv)
        /*0020*/ 	.word	0x00000000
.L_6:


//--------------------- .nv.compat                --------------------------
	.section	.nv.compat,"",@"SHT_CUDA_COMPAT_INFO"
	.align	4
        /*0000*/ 	.byte	0x02, 0x09, 0x00, 0x00, 0x02, 0x02, 0x01, 0x00, 0x02, 0x05, 0x05, 0x00, 0x03, 0x07, 0x01, 0x01
        /*0010*/ 	.byte	0x02, 0x03, 0x00, 0x00, 0x02, 0x06, 0x01, 0x00, 0x04, 0x0b, 0x08, 0x00, 0x09, 0x00, 0x00, 0x00
        /*0020*/ 	.byte	0x00, 0x00, 0x00, 0x00


//--------------------- .nv.info._Z14helloworld_GPUv --------------------------
	.section	.nv.info._Z14helloworld_GPUv,"",@"SHT_CUDA_INFO"
	.sectionflags	@""
	.align	4


	//----- nvinfo : EIATTR_CUDA_API_VERSION
	.align		4
        /*0000*/ 	.byte	0x04, 0x37
        /*0002*/ 	.short	(.L_8 - .L_7)
.L_7:
        /*0004*/ 	.word	0x00000082


	//----- nvinfo : EIATTR_SPARSE_MMA_MASK
	.align		4
.L_8:
        /*0008*/ 	.byte	0x03, 0x50
        /*000a*/ 	.short	0x0000


	//----- nvinfo : EIATTR_MAXREG_COUNT
	.align		4
        /*000c*/ 	.byte	0x03, 0x1b
        /*000e*/ 	.short	0x00ff


	//----- nvinfo : EIATTR_EXTERNS
	.align		4
        /*0010*/ 	.byte	0x04, 0x0f
        /*0012*/ 	.short	(.L_10 - .L_9)


	//   ....[0]....
	.align		4
.L_9:
        /*0014*/ 	.word	index@(vprintf)


	//----- nvinfo : EIATTR_MERCURY_ISA_VERSION
	.align		4
.L_10:
        /*0018*/ 	.byte	0x03, 0x5f
        /*001a*/ 	.short	0x0101


	//----- nvinfo : EIATTR_VRC_CTA_INIT_COUNT
	.align		4
        /*001c*/ 	.byte	0x02, 0x4a
	.zero		1
	.zero		1


	//----- nvinfo : EIATTR_SYSCALL_OFFSETS
	.align		4
        /*0020*/ 	.byte	0x04, 0x46
        /*0022*/ 	.short	(.L_12 - .L_11)


	//   ....[0]....
.L_11:
        /*0024*/ 	.word	0x00000080


	//----- nvinfo : EIATTR_EXIT_INSTR_OFFSETS
	.align		4
.L_12:
        /*0028*/ 	.byte	0x04, 0x1c
        /*002a*/ 	.short	(.L_14 - .L_13)


	//   ....[0]....
.L_13:
        /*002c*/ 	.word	0x00000090


	//----- nvinfo : EIATTR_SW_WAR
	.align		4
.L_14:
        /*0030*/ 	.byte	0x04, 0x36
        /*0032*/ 	.short	(.L_16 - .L_15)
.L_15:
        /*0034*/ 	.word	0x00000008
.L_16:


//--------------------- .nv.callgraph             --------------------------
	.section	.nv.callgraph,"",@"SHT_CUDA_CALLGRAPH"
	.align	4
	.sectionentsize	8
	.align		4
        /*0000*/ 	.word	0x00000000
	.align		4
        /*0004*/ 	.word	0xffffffff
	.align		4
        /*0008*/ 	.word	index@(_Z14helloworld_GPUv)
	.align		4
        /*000c*/ 	.word	index@(vprintf)
	.align		4
        /*0010*/ 	.word	0x00000000
	.align		4
        /*0014*/ 	.word	0xfffffffe
	.align		4
        /*0018*/ 	.word	0x00000000
	.align		4
        /*001c*/ 	.word	0xfffffffd
	.align		4
        /*0020*/ 	.word	0x00000000
	.align		4
        /*0024*/ 	.word	0xfffffffc


//--------------------- .nv.constant4             --------------------------
	.section	.nv.constant4,"a",@progbits
	.align	8
	.align		8
.nv.constant4:
        /*0000*/ 	.dword	vprintf
	.align		8
        /*0008*/ 	.dword	$str


//--------------------- .text._Z14helloworld_GPUv --------------------------
	.section	.text._Z14helloworld_GPUv,"ax",@progbits
	.align	128
        .global         _Z14helloworld_GPUv
        .type           _Z14helloworld_GPUv,@function
        .size           _Z14helloworld_GPUv,(.L_x_2 - _Z14helloworld_GPUv)
        .other          _Z14helloworld_GPUv,@"STO_CUDA_ENTRY STV_DEFAULT"
_Z14helloworld_GPUv:
.text._Z14helloworld_GPUv:
[----:B------:R-:W0:Y:S01]  /*0000*/  LDC R1, c[0x0][0x37c] ;  /* 0x0000df00ff017b82 */ /* 0x000e220000000800 */
[----:B------:R-:W-:Y:S01]  /*0010*/  MOV R0, 0x0 ;  /* 0x0000000000007802 */ /* 0x000fe20000000f00 */
[----:B------:R-:W1:Y:S01]  /*0020*/  LDCU.64 UR4, c[0x4][0x8] ;  /* 0x01000100ff0477ac */ /* 0x000e620008000a00 */
[----:B------:R-:W-:-:S05]  /*0030*/  CS2R R6, SRZ ;  /* 0x0000000000067805 */ /* 0x000fca000001ff00 */
[----:B------:R2:W3:Y:S01]  /*0040*/  LDC.64 R2, c[0x4][R0] ;  /* 0x0100000000027b82 */ /* 0x0004e20000000a00 */
[----:B-1----:R-:W-:Y:S02]  /*0050*/  IMAD.U32 R4, RZ, RZ, UR4 ;  /* 0x00000004ff047e24 */ /* 0x002fe4000f8e00ff */
[----:B--2---:R-:W-:-:S07]  /*0060*/  IMAD.U32 R5, RZ, RZ, UR5 ;  /* 0x00000005ff057e24 */ /* 0x004fce000f8e00ff */
[----:B------:R-:W-:-:S07]  /*0070*/  LEPC R20, `(.L_x_0) ;  /* 0x000000001014794e */ /* 0x000fce0000000000 */
[----:B0--3--:R-:W-:Y:S05]  /*0080*/  CALL.ABS.NOINC R2 ;  /* 0x0000000002007343 */ /* 0x009fea0003c00000 */
.L_x_0:
[----:B------:R-:W-:Y:S05]  /*0090*/  EXIT ;  /* 0x000000000000794d */ /* 0x000fea0003800000 */
.L_x_1:
[----:B------:R-:W-:-:S00]  /*00a0*/  BRA `(.L_x_1) ;  /* 0xfffffffc00fc7947 */ /* 0x000fc0000383ffff */
[----:B------:R-:W-:-:S00]  /*00b0*/  NOP ;  /* 0x0000000000007918 */ /* 0x000fc00000000000 */
        /* <DEDUP_REMOVED lines=12> */
.L_x_2:


//--------------------- .nv.global.init           --------------------------
	.section	.nv.global.init,"aw",@progbits
.nv.global.init:
	.type		$str,@object
	.size		$str,(.L_0 - $str)
$str:
        /*0000*/ 	.byte	0x48, 0x65, 0x6c, 0x6c, 0x6f, 0x20, 0x77, 0x6f, 0x72, 0x6c, 0x64, 0x21, 0x0a, 0x00
.L_0:


//--------------------- .nv.shared.reserved.0     --------------------------
	.section	.nv.shared.reserved.0,"aw",@nobits
	.weak		__nv_reservedSMEM_offset_0_alias
	.size		__nv_reservedSMEM_offset_0_alias, 0, 64
	.other		__nv_reservedSMEM_offset_0_alias,@"STO_CUDA_RESERVED_SHARED STV_DEFAULT"
__nv_reservedSMEM_offset_0_alias:
	.zero		0
	.zero		64


//--------------------- .nv.constant0._Z14helloworld_GPUv --------------------------
	.section	.nv.constant0._Z14helloworld_GPUv,"a",@progbits
	.sectionflags	@""
	.align	4
.nv.constant0._Z14helloworld_GPUv:
	.zero		896


//--------------------- SYMBOLS --------------------------

	.type		.nv.reservedSmem.offset0,@object
	.size		.nv.reservedSmem.offset0,0x4
	.type		vprintf,@function
